//
// Generated by NVIDIA NVVM Compiler
//
// Compiler Build ID: CL-36424714
// Cuda compilation tools, release 13.0, V13.0.88
// Based on NVVM 20.0.0
//

.version 9.0
.target sm_100
.address_size 64

	// .globl	_Z11nqueen_cudaPiS_S_S_Pllii

.visible .entry _Z11nqueen_cudaPiS_S_S_Pllii(
	.param .u64 .ptr .align 1 _Z11nqueen_cudaPiS_S_S_Pllii_param_0,
	.param .u64 .ptr .align 1 _Z11nqueen_cudaPiS_S_S_Pllii_param_1,
	.param .u64 .ptr .align 1 _Z11nqueen_cudaPiS_S_S_Pllii_param_2,
	.param .u64 .ptr .align 1 _Z11nqueen_cudaPiS_S_S_Pllii_param_3,
	.param .u64 .ptr .align 1 _Z11nqueen_cudaPiS_S_S_Pllii_param_4,
	.param .u64 _Z11nqueen_cudaPiS_S_S_Pllii_param_5,
	.param .u32 _Z11nqueen_cudaPiS_S_S_Pllii_param_6,
	.param .u32 _Z11nqueen_cudaPiS_S_S_Pllii_param_7
)
{
	.reg .pred 	%p<11>;
	.reg .b32 	%r<33>;
	.reg .b64 	%rd<40>;

	ld.param.u64 	%rd13, [_Z11nqueen_cudaPiS_S_S_Pllii_param_0];
	ld.param.u64 	%rd16, [_Z11nqueen_cudaPiS_S_S_Pllii_param_1];
	ld.param.u64 	%rd17, [_Z11nqueen_cudaPiS_S_S_Pllii_param_2];
	ld.param.u64 	%rd18, [_Z11nqueen_cudaPiS_S_S_Pllii_param_3];
	ld.param.u64 	%rd14, [_Z11nqueen_cudaPiS_S_S_Pllii_param_4];
	ld.param.u64 	%rd37, [_Z11nqueen_cudaPiS_S_S_Pllii_param_5];
	ld.param.u32 	%r30, [_Z11nqueen_cudaPiS_S_S_Pllii_param_6];
	ld.param.u32 	%r12, [_Z11nqueen_cudaPiS_S_S_Pllii_param_7];
	cvta.to.global.u64 	%rd1, %rd18;
	cvta.to.global.u64 	%rd2, %rd17;
	cvta.to.global.u64 	%rd3, %rd16;
	add.s32 	%r1, %r12, -1;
	setp.lt.s32 	%p1, %r30, 0;
	@%p1 bra 	$L__BB0_15;
	cvta.to.global.u64 	%rd4, %rd13;
$L__BB0_2:
	mul.wide.u32 	%rd19, %r30, 4;
	add.s64 	%rd6, %rd4, %rd19;
	ld.global.u32 	%r3, [%rd6];
	add.s32 	%r31, %r3, 1;
	setp.ge.s32 	%p2, %r31, %r12;
	@%p2 bra 	$L__BB0_11;
	sub.s32 	%r5, %r1, %r30;
$L__BB0_4:
	mul.wide.s32 	%rd20, %r31, 4;
	add.s64 	%rd7, %rd3, %rd20;
	ld.global.u32 	%r13, [%rd7];
	setp.ne.s32 	%p3, %r13, 0;
	@%p3 bra 	$L__BB0_10;
	add.s32 	%r14, %r5, %r31;
	mul.wide.s32 	%rd21, %r14, 4;
	add.s64 	%rd8, %rd2, %rd21;
	ld.global.u32 	%r15, [%rd8];
	setp.ne.s32 	%p4, %r15, 0;
	@%p4 bra 	$L__BB0_10;
	add.s32 	%r16, %r31, %r30;
	mul.wide.s32 	%rd22, %r16, 4;
	add.s64 	%rd9, %rd1, %rd22;
	ld.global.u32 	%r17, [%rd9];
	setp.ne.s32 	%p5, %r17, 0;
	@%p5 bra 	$L__BB0_10;
	setp.eq.s32 	%p8, %r3, -1;
	@%p8 bra 	$L__BB0_9;
	add.s32 	%r23, %r3, %r30;
	mul.wide.s32 	%rd29, %r23, 4;
	add.s64 	%rd30, %rd1, %rd29;
	mov.b32 	%r24, 0;
	st.global.u32 	[%rd30], %r24;
	ld.global.u32 	%r25, [%rd6];
	add.s32 	%r26, %r5, %r25;
	mul.wide.s32 	%rd31, %r26, 4;
	add.s64 	%rd32, %rd2, %rd31;
	st.global.u32 	[%rd32], %r24;
	ld.global.u32 	%r27, [%rd6];
	mul.wide.s32 	%rd33, %r27, 4;
	add.s64 	%rd34, %rd3, %rd33;
	st.global.u32 	[%rd34], %r24;
$L__BB0_9:
	st.global.u32 	[%rd6], %r31;
	mov.b32 	%r28, 1;
	st.global.u32 	[%rd9], %r28;
	st.global.u32 	[%rd8], %r28;
	st.global.u32 	[%rd7], %r28;
	add.s32 	%r29, %r30, 1;
	setp.eq.s32 	%p9, %r29, %r12;
	selp.u64 	%rd35, 1, 0, %p9;
	add.s64 	%rd37, %rd37, %rd35;
	selp.b32 	%r30, %r30, %r29, %p9;
	bra.uni 	$L__BB0_14;
$L__BB0_10:
	add.s32 	%r31, %r31, 1;
	setp.ne.s32 	%p6, %r31, %r12;
	@%p6 bra 	$L__BB0_4;
$L__BB0_11:
	setp.eq.s32 	%p7, %r3, -1;
	@%p7 bra 	$L__BB0_13;
	mov.b32 	%r18, -1;
	st.global.u32 	[%rd6], %r18;
	add.s32 	%r19, %r3, %r30;
	mul.wide.s32 	%rd23, %r19, 4;
	add.s64 	%rd24, %rd1, %rd23;
	mov.b32 	%r20, 0;
	st.global.u32 	[%rd24], %r20;
	sub.s32 	%r21, %r1, %r30;
	add.s32 	%r22, %r21, %r3;
	mul.wide.s32 	%rd25, %r22, 4;
	add.s64 	%rd26, %rd2, %rd25;
	st.global.u32 	[%rd26], %r20;
	mul.wide.s32 	%rd27, %r3, 4;
	add.s64 	%rd28, %rd3, %rd27;
	st.global.u32 	[%rd28], %r20;
$L__BB0_13:
	add.s32 	%r30, %r30, -1;
$L__BB0_14:
	setp.gt.s32 	%p10, %r30, -1;
	@%p10 bra 	$L__BB0_2;
$L__BB0_15:
	cvta.to.global.u64 	%rd36, %rd14;
	st.global.u64 	[%rd36], %rd37;
	ret;

}


// ===== COMPILED SASS (sm_100) =====

	.target	sm_100

	.elftype	@"ET_EXEC"


//--------------------- .note.nv.tkinfo           --------------------------
	.section	.note.nv.tkinfo,"",@"SHT_NOTE"
	.sectionflags	@"SHF_NOTE_NV_TKINFO"
	.tkinfo
        /*0018*/ 	.word	0x00000002
        /*0030*/ 	.string	""
        /*0030*/ 	.string	"ptxas"
        /*0030*/ 	.string	"Cuda compilation tools, release 13.0, V13.0.88"
        /*0030*/ 	.string	"Build cuda_13.0.r13.0/compiler.36424714_0"
        /*0030*/ 	.string	"-arch sm_100 -m 64 "



//--------------------- .note.nv.cuinfo           --------------------------
	.section	.note.nv.cuinfo,"",@"SHT_NOTE"
	.sectionflags	@"SHF_NOTE_NV_CUINFO"
        /*0018*/ 	.short	0x0002
        /*001a*/ 	.short	0x0064
        /*001c*/ 	.short	0x0082
	.zero		2


//--------------------- .nv.info                  --------------------------
	.section	.nv.info,"",@"SHT_CUDA_INFO"
	.align	4


	//----- nvinfo : EIATTR_REGCOUNT
	.align		4
        /*0000*/ 	.byte	0x04, 0x2f
        /*0002*/ 	.short	(.L_1 - .L_0)
	.align		4
.L_0:
        /*0004*/ 	.word	index@(_Z11nqueen_cudaPiS_S_S_Pllii)
        /*0008*/ 	.word	0x0000001a


	//----- nvinfo : EIATTR_FRAME_SIZE
	.align		4
.L_1:
        /*000c*/ 	.byte	0x04, 0x11
        /*000e*/ 	.short	(.L_3 - .L_2)
	.align		4
.L_2:
        /*0010*/ 	.word	index@(_Z11nqueen_cudaPiS_S_S_Pllii)
        /*0014*/ 	.word	0x00000000


	//----- nvinfo : EIATTR_MIN_STACK_SIZE
	.align		4
.L_3:
        /*0018*/ 	.byte	0x04, 0x12
        /*001a*/ 	.short	(.L_5 - .L_4)
	.align		4
.L_4:
        /*001c*/ 	.word	index@(_Z11nqueen_cudaPiS_S_S_Pllii)
        /*0020*/ 	.word	0x00000000
.L_5:


//--------------------- .nv.compat                --------------------------
	.section	.nv.compat,"",@"SHT_CUDA_COMPAT_INFO"
	.align	4
        /*0000*/ 	.byte	0x02, 0x09, 0x00, 0x00, 0x02, 0x02, 0x01, 0x00, 0x02, 0x05, 0x05, 0x00, 0x03, 0x07, 0x01, 0x01
        /*0010*/ 	.byte	0x02, 0x03, 0x00, 0x00, 0x02, 0x06, 0x01, 0x00, 0x04, 0x0b, 0x08, 0x00, 0x09, 0x00, 0x00, 0x00
        /*0020*/ 	.byte	0x00, 0x00, 0x00, 0x00


//--------------------- .nv.info._Z11nqueen_cudaPiS_S_S_Pllii --------------------------
	.section	.nv.info._Z11nqueen_cudaPiS_S_S_Pllii,"",@"SHT_CUDA_INFO"
	.sectionflags	@""
	.align	4


	//----- nvinfo : EIATTR_CUDA_API_VERSION
	.align		4
        /*0000*/ 	.byte	0x04, 0x37
        /*0002*/ 	.short	(.L_7 - .L_6)
.L_6:
        /*0004*/ 	.word	0x00000082


	//----- nvinfo : EIATTR_KPARAM_INFO
	.align		4
.L_7:
        /*0008*/ 	.byte	0x04, 0x17
        /*000a*/ 	.short	(.L_9 - .L_8)
.L_8:
        /*000c*/ 	.word	0x00000000
        /*0010*/ 	.short	0x0007
        /*0012*/ 	.short	0x0034
        /*0014*/ 	.byte	0x00, 0xf0, 0x11, 0x00


	//----- nvinfo : EIATTR_KPARAM_INFO
	.align		4
.L_9:
        /*0018*/ 	.byte	0x04, 0x17
        /*001a*/ 	.short	(.L_11 - .L_10)
.L_10:
        /*001c*/ 	.word	0x00000000
        /*0020*/ 	.short	0x0006
        /*0022*/ 	.short	0x0030
        /*0024*/ 	.byte	0x00, 0xf0, 0x11, 0x00


	//----- nvinfo : EIATTR_KPARAM_INFO
	.align		4
.L_11:
        /*0028*/ 	.byte	0x04, 0x17
        /*002a*/ 	.short	(.L_13 - .L_12)
.L_12:
        /*002c*/ 	.word	0x00000000
        /*0030*/ 	.short	0x0005
        /*0032*/ 	.short	0x0028
        /*0034*/ 	.byte	0x00, 0xf0, 0x21, 0x00


	//----- nvinfo : EIATTR_KPARAM_INFO
	.align		4
.L_13:
        /*0038*/ 	.byte	0x04, 0x17
        /*003a*/ 	.short	(.L_15 - .L_14)
.L_14:
        /*003c*/ 	.word	0x00000000
        /*0040*/ 	.short	0x0004
        /*0042*/ 	.short	0x0020
        /*0044*/ 	.byte	0x00, 0xf5, 0x21, 0x00


	//----- nvinfo : EIATTR_KPARAM_INFO
	.align		4
.L_15:
        /*0048*/ 	.byte	0x04, 0x17
        /*004a*/ 	.short	(.L_17 - .L_16)
.L_16:
        /*004c*/ 	.word	0x00000000
        /*0050*/ 	.short	0x0003
        /*0052*/ 	.short	0x0018
        /*0054*/ 	.byte	0x00, 0xf5, 0x21, 0x00


	//----- nvinfo : EIATTR_KPARAM_INFO
	.align		4
.L_17:
        /*0058*/ 	.byte	0x04, 0x17
        /*005a*/ 	.short	(.L_19 - .L_18)
.L_18:
        /*005c*/ 	.word	0x00000000
        /*0060*/ 	.short	0x0002
        /*0062*/ 	.short	0x0010
        /*0064*/ 	.byte	0x00, 0xf5, 0x21, 0x00


	//----- nvinfo : EIATTR_KPARAM_INFO
	.align		4
.L_19:
        /*0068*/ 	.byte	0x04, 0x17
        /*006a*/ 	.short	(.L_21 - .L_20)
.L_20:
        /*006c*/ 	.word	0x00000000
        /*0070*/ 	.short	0x0001
        /*0072*/ 	.short	0x0008
        /*0074*/ 	.byte	0x00, 0xf5, 0x21, 0x00


	//----- nvinfo : EIATTR_KPARAM_INFO
	.align		4
.L_21:
        /*0078*/ 	.byte	0x04, 0x17
        /*007a*/ 	.short	(.L_23 - .L_22)
.L_22:
        /*007c*/ 	.word	0x00000000
        /*0080*/ 	.short	0x0000
        /*0082*/ 	.short	0x0000
        /*0084*/ 	.byte	0x00, 0xf5, 0x21, 0x00


	//----- nvinfo : EIATTR_SPARSE_MMA_MASK
	.align		4
.L_23:
        /*0088*/ 	.byte	0x03, 0x50
        /*008a*/ 	.short	0x0000


	//----- nvinfo : EIATTR_MAXREG_COUNT
	.align		4
        /*008c*/ 	.byte	0x03, 0x1b
        /*008e*/ 	.short	0x00ff


	//----- nvinfo : EIATTR_MERCURY_ISA_VERSION
	.align		4
        /*0090*/ 	.byte	0x03, 0x5f
        /*0092*/ 	.short	0x0101


	//----- nvinfo : EIATTR_VRC_CTA_INIT_COUNT
	.align		4
        /*0094*/ 	.byte	0x02, 0x4a
	.zero		1
	.zero		1


	//----- nvinfo : EIATTR_EXIT_INSTR_OFFSETS
	.align		4
        /*0098*/ 	.byte	0x04, 0x1c
        /*009a*/ 	.short	(.L_25 - .L_24)


	//   ....[0]....
.L_24:
        /*009c*/ 	.word	0x00000540


	//----- nvinfo : EIATTR_CBANK_PARAM_SIZE
	.align		4
.L_25:
        /*00a0*/ 	.byte	0x03, 0x19
        /*00a2*/ 	.short	0x0038


	//----- nvinfo : EIATTR_PARAM_CBANK
	.align		4
        /*00a4*/ 	.byte	0x04, 0x0a
        /*00a6*/ 	.short	(.L_27 - .L_26)
	.align		4
.L_26:
        /*00a8*/ 	.word	index@(.nv.constant0._Z11nqueen_cudaPiS_S_S_Pllii)
        /*00ac*/ 	.short	0x0380
        /*00ae*/ 	.short	0x0038


	//----- nvinfo : EIATTR_SW_WAR
	.align		4
.L_27:
        /*00b0*/ 	.byte	0x04, 0x36
        /*00b2*/ 	.short	(.L_29 - .L_28)
.L_28:
        /*00b4*/ 	.word	0x00000008
.L_29:


//--------------------- .nv.callgraph             --------------------------
	.section	.nv.callgraph,"",@"SHT_CUDA_CALLGRAPH"
	.align	4
	.sectionentsize	8
	.align		4
        /*0000*/ 	.word	0x00000000
	.align		4
        /*0004*/ 	.word	0xffffffff
	.align		4
        /*0008*/ 	.word	0x00000000
	.align		4
        /*000c*/ 	.word	0xfffffffe
	.align		4
        /*0010*/ 	.word	0x00000000
	.align		4
        /*0014*/ 	.word	0xfffffffd
	.align		4
        /*0018*/ 	.word	0x00000000
	.align		4
        /*001c*/ 	.word	0xfffffffc


//--------------------- .text._Z11nqueen_cudaPiS_S_S_Pllii --------------------------
	.section	.text._Z11nqueen_cudaPiS_S_S_Pllii,"ax",@progbits
	.align	128
        .global         _Z11nqueen_cudaPiS_S_S_Pllii
        .type           _Z11nqueen_cudaPiS_S_S_Pllii,@function
        .size           _Z11nqueen_cudaPiS_S_S_Pllii,(.L_x_9 - _Z11nqueen_cudaPiS_S_S_Pllii)
        .other          _Z11nqueen_cudaPiS_S_S_Pllii,@"STO_CUDA_ENTRY STV_DEFAULT"
_Z11nqueen_cudaPiS_S_S_Pllii:
.text._Z11nqueen_cudaPiS_S_S_Pllii:
[----:B------:R-:W-:Y:S01]  /*0000*/  LDC R1, c[0x0][0x37c] ;  /* 0x0000df00ff017b82 */ /* 0x000fe20000000800 */
[----:B------:R-:W0:Y:S07]  /*0010*/  LDCU.64 UR4, c[0x0][0x3b0] ;  /* 0x00007600ff0477ac */ /* 0x000e2e0008000a00 */
[----:B------:R-:W1:Y:S01]  /*0020*/  LDC R5, c[0x0][0x3ac] ;  /* 0x0000eb00ff057b82 */ /* 0x000e620000000800 */
[----:B------:R-:W2:Y:S01]  /*0030*/  LDCU UR8, c[0x0][0x3a8] ;  /* 0x00007500ff0877ac */ /* 0x000ea20008000800 */
[----:B------:R-:W3:Y:S01]  /*0040*/  LDCU.64 UR6, c[0x0][0x358] ;  /* 0x00006b00ff0677ac */ /* 0x000ee20008000a00 */
[----:B0-----:R-:W-:Y:S01]  /*0050*/  UISETP.GE.AND UP0, UPT, UR4, URZ, UPT ;  /* 0x000000ff0400728c */ /* 0x001fe2000bf06270 */
[----:B--2---:R-:W-:-:S08]  /*0060*/  IMAD.U32 R0, RZ, RZ, UR8 ;  /* 0x00000008ff007e24 */ /* 0x004fd0000f8e00ff */
[----:B---3--:R-:W-:Y:S05]  /*0070*/  BRA.U !UP0, `(.L_x_0) ;  /* 0x0000000508247547 */ /* 0x008fea000b800000 */
[----:B------:R-:W0:Y:S01]  /*0080*/  LDC R4, c[0x0][0x3b0] ;  /* 0x0000ec00ff047b82 */ /* 0x000e220000000800 */
[----:B------:R-:W-:-:S12]  /*0090*/  UIADD3 UR4, UPT, UPT, UR5, -0x1, URZ ;  /* 0xffffffff05047890 */ /* 0x000fd8000fffe0ff */
.L_x_7:
[----:B--2-4-:R-:W0:Y:S01]  /*00a0*/  LDC.64 R2, c[0x0][0x380] ;  /* 0x0000e000ff027b82 */ /* 0x014e220000000a00 */
[----:B------:R-:W2:Y:S01]  /*00b0*/  LDCU UR5, c[0x0][0x3b4] ;  /* 0x00007680ff0577ac */ /* 0x000ea20008000800 */
[----:B0-----:R-:W-:-:S05]  /*00c0*/  IMAD.WIDE.U32 R2, R4, 0x4, R2 ;  /* 0x0000000404027825 */ /* 0x001fca00078e0002 */
[----:B---3--:R-:W3:Y:S02]  /*00d0*/  LDG.E R13, desc[UR6][R2.64] ;  /* 0x00000006020d7981 */ /* 0x008ee4000c1e1900 */
[----:B---3--:R-:W-:-:S05]  /*00e0*/  VIADD R21, R13, 0x1 ;  /* 0x000000010d157836 */ /* 0x008fca0000000000 */
[----:B--2---:R-:W-:-:S13]  /*00f0*/  ISETP.GE.AND P0, PT, R21, UR5, PT ;  /* 0x0000000515007c0c */ /* 0x004fda000bf06270 */
[----:B------:R-:W-:Y:S05]  /*0100*/  @P0 BRA `(.L_x_1) ;  /* 0x0000000000580947 */ /* 0x000fea0003800000 */
[----:B------:R-:W0:Y:S01]  /*0110*/  LDC.64 R14, c[0x0][0x388] ;  /* 0x0000e200ff0e7b82 */ /* 0x000e220000000a00 */
[----:B------:R-:W-:Y:S01]  /*0120*/  IADD3 R20, PT, PT, -R4, UR4, RZ ;  /* 0x0000000404147c10 */ /* 0x000fe2000fffe1ff */
[----:B------:R-:W2:Y:S06]  /*0130*/  LDCU UR5, c[0x0][0x3b4] ;  /* 0x00007680ff0577ac */ /* 0x000eac0008000800 */
[----:B------:R-:W3:Y:S08]  /*0140*/  LDC.64 R16, c[0x0][0x390] ;  /* 0x0000e400ff107b82 */ /* 0x000ef00000000a00 */
[----:B------:R-:W4:Y:S02]  /*0150*/  LDC.64 R18, c[0x0][0x398] ;  /* 0x0000e600ff127b82 */ /* 0x000f240000000a00 */
.L_x_4:
[----:B0-----:R-:W-:-:S05]  /*0160*/  IMAD.WIDE R8, R21, 0x4, R14 ;  /* 0x0000000415087825 */ /* 0x001fca00078e020e */
[----:B------:R-:W5:Y:S02]  /*0170*/  LDG.E R6, desc[UR6][R8.64] ;  /* 0x0000000608067981 */ /* 0x000f64000c1e1900 */
[----:B-----5:R-:W-:-:S13]  /*0180*/  ISETP.NE.AND P0, PT, R6, RZ, PT ;  /* 0x000000ff0600720c */ /* 0x020fda0003f05270 */
[----:B------:R-:W-:Y:S05]  /*0190*/  @P0 BRA `(.L_x_2) ;  /* 0x0000000000280947 */ /* 0x000fea0003800000 */
[----:B------:R-:W-:-:S05]  /*01a0*/  IADD3 R11, PT, PT, R20, R21, RZ ;  /* 0x00000015140b7210 */ /* 0x000fca0007ffe0ff */
[----:B---3--:R-:W-:-:S05]  /*01b0*/  IMAD.WIDE R10, R11, 0x4, R16 ;  /* 0x000000040b0a7825 */ /* 0x008fca00078e0210 */
[----:B------:R-:W3:Y:S02]  /*01c0*/  LDG.E R6, desc[UR6][R10.64] ;  /* 0x000000060a067981 */ /* 0x000ee4000c1e1900 */
[----:B---3--:R-:W-:-:S13]  /*01d0*/  ISETP.NE.AND P0, PT, R6, RZ, PT ;  /* 0x000000ff0600720c */ /* 0x008fda0003f05270 */
[----:B------:R-:W-:Y:S05]  /*01e0*/  @P0 BRA `(.L_x_2) ;  /* 0x0000000000140947 */ /* 0x000fea0003800000 */
[----:B------:R-:W-:-:S04]  /*01f0*/  IMAD.IADD R7, R21, 0x1, R4 ;  /* 0x0000000115077824 */ /* 0x000fc800078e0204 */
[----:B----4-:R-:W-:-:S05]  /*0200*/  IMAD.WIDE R6, R7, 0x4, R18 ;  /* 0x0000000407067825 */ /* 0x010fca00078e0212 */
[----:B------:R-:W3:Y:S02]  /*0210*/  LDG.E R12, desc[UR6][R6.64] ;  /* 0x00000006060c7981 */ /* 0x000ee4000c1e1900 */
[----:B---3--:R-:W-:-:S13]  /*0220*/  ISETP.NE.AND P0, PT, R12, RZ, PT ;  /* 0x000000ff0c00720c */ /* 0x008fda0003f05270 */
[----:B------:R-:W-:Y:S05]  /*0230*/  @!P0 BRA `(.L_x_3) ;  /* 0x0000000000508947 */ /* 0x000fea0003800000 */
.L_x_2:
[----:B------:R-:W-:-:S05]  /*0240*/  VIADD R21, R21, 0x1 ;  /* 0x0000000115157836 */ /* 0x000fca0000000000 */
[----:B--2---:R-:W-:-:S13]  /*0250*/  ISETP.NE.AND P0, PT, R21, UR5, PT ;  /* 0x0000000515007c0c */ /* 0x004fda000bf05270 */
[----:B------:R-:W-:Y:S05]  /*0260*/  @P0 BRA `(.L_x_4) ;  /* 0xfffffffc00bc0947 */ /* 0x000fea000383ffff */
.L_x_1:
[----:B------:R-:W-:-:S13]  /*0270*/  ISETP.NE.AND P0, PT, R13, -0x1, PT ;  /* 0xffffffff0d00780c */ /* 0x000fda0003f05270 */
[----:B------:R-:W-:Y:S05]  /*0280*/  @!P0 BRA `(.L_x_5) ;  /* 0x0000000000348947 */ /* 0x000fea0003800000 */
[----:B------:R-:W0:Y:S01]  /*0290*/  LDC.64 R6, c[0x0][0x398] ;  /* 0x0000e600ff067b82 */ /* 0x000e220000000a00 */
[C---:B------:R-:W-:Y:S01]  /*02a0*/  IADD3 R15, PT, PT, R13.reuse, R4, RZ ;  /* 0x000000040d0f7210 */ /* 0x040fe20007ffe0ff */
[----:B----4-:R-:W-:Y:S01]  /*02b0*/  IMAD.MOV.U32 R19, RZ, RZ, -0x1 ;  /* 0xffffffffff137424 */ /* 0x010fe200078e00ff */
[----:B---3--:R-:W-:-:S04]  /*02c0*/  IADD3 R17, PT, PT, R13, UR4, -R4 ;  /* 0x000000040d117c10 */ /* 0x008fc8000fffe804 */
[----:B------:R2:W-:Y:S01]  /*02d0*/  STG.E desc[UR6][R2.64], R19 ;  /* 0x0000001302007986 */ /* 0x0005e2000c101906 */
[----:B------:R-:W3:Y:S08]  /*02e0*/  LDC.64 R8, c[0x0][0x390] ;  /* 0x0000e400ff087b82 */ /* 0x000ef00000000a00 */
[----:B------:R-:W4:Y:S01]  /*02f0*/  LDC.64 R10, c[0x0][0x388] ;  /* 0x0000e200ff0a7b82 */ /* 0x000f220000000a00 */
[----:B0-----:R-:W-:-:S05]  /*0300*/  IMAD.WIDE R6, R15, 0x4, R6 ;  /* 0x000000040f067825 */ /* 0x001fca00078e0206 */
[----:B------:R2:W-:Y:S01]  /*0310*/  STG.E desc[UR6][R6.64], RZ ;  /* 0x000000ff06007986 */ /* 0x0005e2000c101906 */
[----:B---3--:R-:W-:-:S05]  /*0320*/  IMAD.WIDE R8, R17, 0x4, R8 ;  /* 0x0000000411087825 */ /* 0x008fca00078e0208 */
[----:B------:R2:W-:Y:S01]  /*0330*/  STG.E desc[UR6][R8.64], RZ ;  /* 0x000000ff08007986 */ /* 0x0005e2000c101906 */
[----:B----4-:R-:W-:-:S05]  /*0340*/  IMAD.WIDE R10, R13, 0x4, R10 ;  /* 0x000000040d0a7825 */ /* 0x010fca00078e020a */
[----:B------:R2:W-:Y:S02]  /*0350*/  STG.E desc[UR6][R10.64], RZ ;  /* 0x000000ff0a007986 */ /* 0x0005e4000c101906 */
.L_x_5:
[----:B------:R-:W-:Y:S01]  /*0360*/  IADD3 R4, PT, PT, R4, -0x1, RZ ;  /* 0xffffffff04047810 */ /* 0x000fe20007ffe0ff */
[----:B------:R-:W-:Y:S06]  /*0370*/  BRA `(.L_x_6) ;  /* 0x00000000005c7947 */ /* 0x000fec0003800000 */
.L_x_3:
[----:B------:R-:W-:-:S13]  /*0380*/  ISETP.NE.AND P0, PT, R13, -0x1, PT ;  /* 0xffffffff0d00780c */ /* 0x000fda0003f05270 */
[----:B------:R-:W-:-:S04]  /*0390*/  @P0 IMAD.IADD R13, R13, 0x1, R4 ;  /* 0x000000010d0d0824 */ /* 0x000fc800078e0204 */
[----:B------:R-:W-:-:S05]  /*03a0*/  @P0 IMAD.WIDE R18, R13, 0x4, R18 ;  /* 0x000000040d120825 */ /* 0x000fca00078e0212 */
[----:B------:R-:W-:Y:S04]  /*03b0*/  @P0 STG.E desc[UR6][R18.64], RZ ;  /* 0x000000ff12000986 */ /* 0x000fe8000c101906 */
[----:B------:R-:W3:Y:S02]  /*03c0*/  @P0 LDG.E R12, desc[UR6][R2.64] ;  /* 0x00000006020c0981 */ /* 0x000ee4000c1e1900 */
[----:B---3--:R-:W-:Y:S02]  /*03d0*/  @P0 IADD3 R13, PT, PT, R20, R12, RZ ;  /* 0x0000000c140d0210 */ /* 0x008fe40007ffe0ff */
[----:B------:R-:W0:Y:S03]  /*03e0*/  LDC R12, c[0x0][0x3b4] ;  /* 0x0000ed00ff0c7b82 */ /* 0x000e260000000800 */
[----:B------:R-:W-:-:S05]  /*03f0*/  @P0 IMAD.WIDE R16, R13, 0x4, R16 ;  /* 0x000000040d100825 */ /* 0x000fca00078e0210 */
[----:B------:R3:W-:Y:S04]  /*0400*/  @P0 STG.E desc[UR6][R16.64], RZ ;  /* 0x000000ff10000986 */ /* 0x0007e8000c101906 */
[----:B------:R-:W4:Y:S01]  /*0410*/  @P0 LDG.E R13, desc[UR6][R2.64] ;  /* 0x00000006020d0981 */ /* 0x000f22000c1e1900 */
[----:B------:R-:W-:Y:S02]  /*0420*/  IMAD.MOV.U32 R23, RZ, RZ, 0x1 ;  /* 0x00000001ff177424 */ /* 0x000fe400078e00ff */
[----:B----4-:R-:W-:Y:S01]  /*0430*/  @P0 IMAD.WIDE R14, R13, 0x4, R14 ;  /* 0x000000040d0e0825 */ /* 0x010fe200078e020e */
[----:B------:R-:W-:-:S04]  /*0440*/  IADD3 R13, PT, PT, R4, 0x1, RZ ;  /* 0x00000001040d7810 */ /* 0x000fc80007ffe0ff */
[----:B------:R4:W-:Y:S01]  /*0450*/  @P0 STG.E desc[UR6][R14.64], RZ ;  /* 0x000000ff0e000986 */ /* 0x0009e2000c101906 */
[----:B0-----:R-:W-:-:S03]  /*0460*/  ISETP.NE.AND P0, PT, R13, R12, PT ;  /* 0x0000000c0d00720c */ /* 0x001fc60003f05270 */
[----:B------:R4:W-:Y:S01]  /*0470*/  STG.E desc[UR6][R2.64], R21 ;  /* 0x0000001502007986 */ /* 0x0009e2000c101906 */
[----:B---3--:R-:W-:Y:S02]  /*0480*/  SEL R17, RZ, 0x1, P0 ;  /* 0x00000001ff117807 */ /* 0x008fe40000000000 */
[----:B------:R-:W-:Y:S01]  /*0490*/  SEL R4, R4, R13, !P0 ;  /* 0x0000000d04047207 */ /* 0x000fe20004000000 */
[----:B------:R4:W-:Y:S01]  /*04a0*/  STG.E desc[UR6][R6.64], R23 ;  /* 0x0000001706007986 */ /* 0x0009e2000c101906 */
[----:B------:R-:W-:-:S03]  /*04b0*/  IADD3 R0, P1, PT, R17, R0, RZ ;  /* 0x0000000011007210 */ /* 0x000fc60007f3e0ff */
[----:B------:R4:W-:Y:S02]  /*04c0*/  STG.E desc[UR6][R10.64], R23 ;  /* 0x000000170a007986 */ /* 0x0009e4000c101906 */
[----:B-1----:R-:W-:Y:S02]  /*04d0*/  IMAD.X R5, RZ, RZ, R5, P1 ;  /* 0x000000ffff057224 */ /* 0x002fe400008e0605 */
[----:B------:R4:W-:Y:S06]  /*04e0*/  STG.E desc[UR6][R8.64], R23 ;  /* 0x0000001708007986 */ /* 0x0009ec000c101906 */
.L_x_6:
[----:B------:R-:W-:-:S13]  /*04f0*/  ISETP.GT.AND P0, PT, R4, -0x1, PT ;  /* 0xffffffff0400780c */ /* 0x000fda0003f04270 */
[----:B------:R-:W-:Y:S05]  /*0500*/  @P0 BRA `(.L_x_7) ;  /* 0xfffffff800e40947 */ /* 0x000fea000383ffff */
.L_x_0:
[----:B--2-4-:R-:W1:Y:S01]  /*0510*/  LDC.64 R2, c[0x0][0x3a0] ;  /* 0x0000e800ff027b82 */ /* 0x014e620000000a00 */
[----:B------:R-:W-:-:S05]  /*0520*/  MOV R4, R0 ;  /* 0x0000000000047202 */ /* 0x000fca0000000f00 */
[----:B-1----:R-:W-:Y:S01]  /*0530*/  STG.E.64 desc[UR6][R2.64], R4 ;  /* 0x0000000402007986 */ /* 0x002fe2000c101b06 */
[----:B------:R-:W-:Y:S05]  /*0540*/  EXIT ;  /* 0x000000000000794d */ /* 0x000fea0003800000 */
.L_x_8:
[----:B------:R-:W-:-:S00]  /*0550*/  BRA `(.L_x_8) ;  /* 0xfffffffc00fc7947 */ /* 0x000fc0000383ffff */
[----:B------:R-:W-:-:S00]  /*0560*/  NOP ;  /* 0x0000000000007918 */ /* 0x000fc00000000000 */
        /* <DEDUP_REMOVED lines=9> */
.L_x_9:


//--------------------- .nv.shared.reserved.0     --------------------------
	.section	.nv.shared.reserved.0,"aw",@nobits
	.weak		__nv_reservedSMEM_offset_0_alias
	.size		__nv_reservedSMEM_offset_0_alias, 0, 64
	.other		__nv_reservedSMEM_offset_0_alias,@"STO_CUDA_RESERVED_SHARED STV_DEFAULT"
__nv_reservedSMEM_offset_0_alias:
	.zero		0
	.zero		64


//--------------------- .nv.constant0._Z11nqueen_cudaPiS_S_S_Pllii --------------------------
	.section	.nv.constant0._Z11nqueen_cudaPiS_S_S_Pllii,"a",@progbits
	.sectionflags	@""
	.align	4
.nv.constant0._Z11nqueen_cudaPiS_S_S_Pllii:
	.zero		952


//--------------------- SYMBOLS --------------------------

	.type		.nv.reservedSmem.offset0,@object
	.size		.nv.reservedSmem.offset0,0x4
